//
// Generated by NVIDIA NVVM Compiler
//
// Compiler Build ID: CL-36424714
// Cuda compilation tools, release 13.0, V13.0.88
// Based on NVVM 20.0.0
//

.version 9.0
.target sm_100
.address_size 64

	// .globl	_Z10init_arrayPfmf

.visible .entry _Z10init_arrayPfmf(
	.param .u64 .ptr .align 1 _Z10init_arrayPfmf_param_0,
	.param .u64 _Z10init_arrayPfmf_param_1,
	.param .f32 _Z10init_arrayPfmf_param_2
)
{
	.reg .pred 	%p<2>;
	.reg .b32 	%r<4>;
	.reg .b32 	%f<4>;
	.reg .b64 	%rd<13>;

	ld.param.u64 	%rd2, [_Z10init_arrayPfmf_param_0];
	ld.param.u64 	%rd3, [_Z10init_arrayPfmf_param_1];
	ld.param.f32 	%f1, [_Z10init_arrayPfmf_param_2];
	mov.u32 	%r1, %ctaid.x;
	mov.u32 	%r2, %ntid.x;
	mul.wide.u32 	%rd4, %r1, %r2;
	mov.u32 	%r3, %tid.x;
	cvt.u64.u32 	%rd5, %r3;
	add.s64 	%rd1, %rd4, %rd5;
	setp.ge.u64 	%p1, %rd1, %rd3;
	@%p1 bra 	$L__BB0_2;
	cvta.to.global.u64 	%rd6, %rd2;
	mul.hi.u64 	%rd7, %rd1, -71777214294589695;
	shr.u64 	%rd8, %rd7, 8;
	mul.lo.s64 	%rd9, %rd8, 257;
	sub.s64 	%rd10, %rd1, %rd9;
	cvt.rn.f32.u64 	%f2, %rd10;
	fma.rn.f32 	%f3, %f2, 0f38D1B717, %f1;
	shl.b64 	%rd11, %rd1, 2;
	add.s64 	%rd12, %rd6, %rd11;
	st.global.f32 	[%rd12], %f3;
$L__BB0_2:
	ret;

}
	// .globl	_Z29tn_two_site_direct_bad_kernelPKfS0_S0_Pfiii
.visible .entry _Z29tn_two_site_direct_bad_kernelPKfS0_S0_Pfiii(
	.param .u64 .ptr .align 1 _Z29tn_two_site_direct_bad_kernelPKfS0_S0_Pfiii_param_0,
	.param .u64 .ptr .align 1 _Z29tn_two_site_direct_bad_kernelPKfS0_S0_Pfiii_param_1,
	.param .u64 .ptr .align 1 _Z29tn_two_site_direct_bad_kernelPKfS0_S0_Pfiii_param_2,
	.param .u64 .ptr .align 1 _Z29tn_two_site_direct_bad_kernelPKfS0_S0_Pfiii_param_3,
	.param .u32 _Z29tn_two_site_direct_bad_kernelPKfS0_S0_Pfiii_param_4,
	.param .u32 _Z29tn_two_site_direct_bad_kernelPKfS0_S0_Pfiii_param_5,
	.param .u32 _Z29tn_two_site_direct_bad_kernelPKfS0_S0_Pfiii_param_6
)
{
	.reg .pred 	%p<15>;
	.reg .b32 	%r<54>;
	.reg .b32 	%f<87>;
	.reg .b64 	%rd<72>;

	ld.param.u64 	%rd6, [_Z29tn_two_site_direct_bad_kernelPKfS0_S0_Pfiii_param_1];
	ld.param.u64 	%rd7, [_Z29tn_two_site_direct_bad_kernelPKfS0_S0_Pfiii_param_2];
	ld.param.u32 	%r26, [_Z29tn_two_site_direct_bad_kernelPKfS0_S0_Pfiii_param_4];
	ld.param.u32 	%r27, [_Z29tn_two_site_direct_bad_kernelPKfS0_S0_Pfiii_param_5];
	ld.param.u32 	%r25, [_Z29tn_two_site_direct_bad_kernelPKfS0_S0_Pfiii_param_6];
	cvta.to.global.u64 	%rd1, %rd7;
	cvta.to.global.u64 	%rd2, %rd6;
	mov.u32 	%r28, %ctaid.x;
	mov.u32 	%r29, %ntid.x;
	mov.u32 	%r30, %tid.x;
	mad.lo.s32 	%r1, %r28, %r29, %r30;
	mov.u32 	%r31, %ctaid.y;
	mov.u32 	%r32, %ntid.y;
	mov.u32 	%r33, %tid.y;
	mad.lo.s32 	%r34, %r31, %r32, %r33;
	mov.u32 	%r3, %ctaid.z;
	setp.ge.s32 	%p1, %r3, %r26;
	setp.ge.s32 	%p2, %r34, %r27;
	or.pred  	%p3, %p1, %p2;
	setp.ge.s32 	%p4, %r1, %r25;
	or.pred  	%p5, %p3, %p4;
	@%p5 bra 	$L__BB1_16;
	cvt.s64.s32 	%rd8, %r25;
	mul.wide.u32 	%rd9, %r27, %r3;
	mul.lo.s64 	%rd3, %rd9, %rd8;
	setp.lt.s32 	%p6, %r25, 1;
	mov.f32 	%f85, 0f00000000;
	@%p6 bra 	$L__BB1_15;
	and.b32  	%r4, %r25, 7;
	and.b32  	%r5, %r25, 3;
	and.b32  	%r6, %r25, 2147483640;
	and.b32  	%r7, %r25, 1;
	neg.s32 	%r8, %r6;
	shl.b32 	%r9, %r25, 3;
	mov.f32 	%f85, 0f00000000;
	mov.b32 	%r47, 0;
	mul.wide.u32 	%rd55, %r25, 4;
$L__BB1_3:
	ld.param.u64 	%rd70, [_Z29tn_two_site_direct_bad_kernelPKfS0_S0_Pfiii_param_0];
	add.s32 	%r37, %r25, -1;
	setp.lt.u32 	%p7, %r37, 7;
	mad.lo.s32 	%r38, %r27, %r34, %r47;
	cvta.to.global.u64 	%rd10, %rd70;
	mul.wide.u32 	%rd11, %r38, 4;
	add.s64 	%rd12, %rd10, %rd11;
	ld.global.f32 	%f2, [%rd12];
	mul.lo.s32 	%r11, %r47, %r25;
	mov.b32 	%r52, 0;
	@%p7 bra 	$L__BB1_6;
	mov.u32 	%r48, %r11;
	mov.u32 	%r49, %r1;
	mov.u32 	%r50, %r8;
$L__BB1_5:
	.pragma "nounroll";
	cvt.u64.u32 	%rd13, %r48;
	add.s64 	%rd14, %rd3, %rd13;
	shl.b64 	%rd15, %rd14, 2;
	add.s64 	%rd16, %rd2, %rd15;
	ld.global.f32 	%f19, [%rd16];
	mul.f32 	%f20, %f2, %f19;
	mul.wide.s32 	%rd17, %r49, 4;
	add.s64 	%rd18, %rd1, %rd17;
	ld.global.f32 	%f21, [%rd18];
	fma.rn.f32 	%f22, %f20, %f21, %f85;
	ld.global.f32 	%f23, [%rd16+4];
	mul.f32 	%f24, %f2, %f23;
	mul.wide.u32 	%rd19, %r25, 4;
	add.s64 	%rd20, %rd18, %rd19;
	ld.global.f32 	%f25, [%rd20];
	fma.rn.f32 	%f26, %f24, %f25, %f22;
	ld.global.f32 	%f27, [%rd16+8];
	mul.f32 	%f28, %f2, %f27;
	add.s64 	%rd21, %rd20, %rd19;
	ld.global.f32 	%f29, [%rd21];
	fma.rn.f32 	%f30, %f28, %f29, %f26;
	ld.global.f32 	%f31, [%rd16+12];
	mul.f32 	%f32, %f2, %f31;
	add.s64 	%rd22, %rd21, %rd19;
	ld.global.f32 	%f33, [%rd22];
	fma.rn.f32 	%f34, %f32, %f33, %f30;
	ld.global.f32 	%f35, [%rd16+16];
	mul.f32 	%f36, %f2, %f35;
	add.s64 	%rd23, %rd22, %rd19;
	ld.global.f32 	%f37, [%rd23];
	fma.rn.f32 	%f38, %f36, %f37, %f34;
	ld.global.f32 	%f39, [%rd16+20];
	mul.f32 	%f40, %f2, %f39;
	add.s64 	%rd24, %rd23, %rd19;
	ld.global.f32 	%f41, [%rd24];
	fma.rn.f32 	%f42, %f40, %f41, %f38;
	ld.global.f32 	%f43, [%rd16+24];
	mul.f32 	%f44, %f2, %f43;
	add.s64 	%rd25, %rd24, %rd19;
	ld.global.f32 	%f45, [%rd25];
	fma.rn.f32 	%f46, %f44, %f45, %f42;
	ld.global.f32 	%f47, [%rd16+28];
	mul.f32 	%f48, %f2, %f47;
	add.s64 	%rd26, %rd25, %rd19;
	ld.global.f32 	%f49, [%rd26];
	fma.rn.f32 	%f85, %f48, %f49, %f46;
	add.s32 	%r50, %r50, 8;
	add.s32 	%r49, %r49, %r9;
	add.s32 	%r48, %r48, 8;
	setp.ne.s32 	%p8, %r50, 0;
	mov.u32 	%r52, %r6;
	@%p8 bra 	$L__BB1_5;
$L__BB1_6:
	setp.eq.s32 	%p9, %r4, 0;
	@%p9 bra 	$L__BB1_14;
	add.s32 	%r39, %r4, -1;
	setp.lt.u32 	%p10, %r39, 3;
	@%p10 bra 	$L__BB1_9;
	add.s32 	%r40, %r52, %r11;
	cvt.u64.u32 	%rd27, %r40;
	add.s64 	%rd28, %rd3, %rd27;
	shl.b64 	%rd29, %rd28, 2;
	add.s64 	%rd30, %rd2, %rd29;
	ld.global.f32 	%f51, [%rd30];
	mul.f32 	%f52, %f2, %f51;
	mad.lo.s32 	%r41, %r52, %r25, %r1;
	mul.wide.s32 	%rd31, %r41, 4;
	add.s64 	%rd32, %rd1, %rd31;
	ld.global.f32 	%f53, [%rd32];
	fma.rn.f32 	%f54, %f52, %f53, %f85;
	cvt.u64.u32 	%rd33, %r11;
	cvt.u64.u32 	%rd34, %r52;
	add.s64 	%rd35, %rd34, %rd33;
	add.s64 	%rd36, %rd3, %rd35;
	shl.b64 	%rd37, %rd36, 2;
	add.s64 	%rd38, %rd2, %rd37;
	ld.global.f32 	%f55, [%rd38+4];
	mul.f32 	%f56, %f2, %f55;
	add.s64 	%rd40, %rd32, %rd55;
	ld.global.f32 	%f57, [%rd40];
	fma.rn.f32 	%f58, %f56, %f57, %f54;
	ld.global.f32 	%f59, [%rd38+8];
	mul.f32 	%f60, %f2, %f59;
	add.s64 	%rd41, %rd40, %rd55;
	ld.global.f32 	%f61, [%rd41];
	fma.rn.f32 	%f62, %f60, %f61, %f58;
	ld.global.f32 	%f63, [%rd38+12];
	mul.f32 	%f64, %f2, %f63;
	add.s64 	%rd42, %rd41, %rd55;
	ld.global.f32 	%f65, [%rd42];
	fma.rn.f32 	%f85, %f64, %f65, %f62;
	add.s32 	%r52, %r52, 4;
$L__BB1_9:
	setp.eq.s32 	%p11, %r5, 0;
	@%p11 bra 	$L__BB1_14;
	setp.eq.s32 	%p12, %r5, 1;
	@%p12 bra 	$L__BB1_12;
	add.s32 	%r42, %r52, %r11;
	cvt.u64.u32 	%rd43, %r42;
	add.s64 	%rd44, %rd3, %rd43;
	shl.b64 	%rd45, %rd44, 2;
	add.s64 	%rd46, %rd2, %rd45;
	ld.global.f32 	%f67, [%rd46];
	mul.f32 	%f68, %f2, %f67;
	mad.lo.s32 	%r43, %r52, %r25, %r1;
	mul.wide.s32 	%rd47, %r43, 4;
	add.s64 	%rd48, %rd1, %rd47;
	ld.global.f32 	%f69, [%rd48];
	fma.rn.f32 	%f70, %f68, %f69, %f85;
	cvt.u64.u32 	%rd49, %r11;
	cvt.u64.u32 	%rd50, %r52;
	add.s64 	%rd51, %rd50, %rd49;
	add.s64 	%rd52, %rd3, %rd51;
	shl.b64 	%rd53, %rd52, 2;
	add.s64 	%rd54, %rd2, %rd53;
	ld.global.f32 	%f71, [%rd54+4];
	mul.f32 	%f72, %f2, %f71;
	add.s64 	%rd56, %rd48, %rd55;
	ld.global.f32 	%f73, [%rd56];
	fma.rn.f32 	%f85, %f72, %f73, %f70;
	add.s32 	%r52, %r52, 2;
$L__BB1_12:
	setp.eq.s32 	%p13, %r7, 0;
	@%p13 bra 	$L__BB1_14;
	add.s32 	%r44, %r52, %r11;
	cvt.u64.u32 	%rd57, %r44;
	add.s64 	%rd58, %rd3, %rd57;
	shl.b64 	%rd59, %rd58, 2;
	add.s64 	%rd60, %rd2, %rd59;
	ld.global.f32 	%f74, [%rd60];
	mul.f32 	%f75, %f2, %f74;
	mad.lo.s32 	%r45, %r52, %r25, %r1;
	mul.wide.s32 	%rd61, %r45, 4;
	add.s64 	%rd62, %rd1, %rd61;
	ld.global.f32 	%f76, [%rd62];
	fma.rn.f32 	%f85, %f75, %f76, %f85;
$L__BB1_14:
	add.s32 	%r47, %r47, 1;
	setp.ne.s32 	%p14, %r47, %r27;
	@%p14 bra 	$L__BB1_3;
$L__BB1_15:
	ld.param.u64 	%rd71, [_Z29tn_two_site_direct_bad_kernelPKfS0_S0_Pfiii_param_3];
	mul.lo.s32 	%r46, %r25, %r34;
	cvt.s64.s32 	%rd63, %r46;
	cvt.s64.s32 	%rd64, %r1;
	add.s64 	%rd65, %rd63, %rd64;
	add.s64 	%rd66, %rd65, %rd3;
	cvta.to.global.u64 	%rd67, %rd71;
	shl.b64 	%rd68, %rd66, 2;
	add.s64 	%rd69, %rd67, %rd68;
	st.global.f32 	[%rd69], %f85;
$L__BB1_16:
	ret;

}


// ===== COMPILED SASS (sm_100) =====

	.target	sm_100

	.elftype	@"ET_EXEC"


//--------------------- .note.nv.tkinfo           --------------------------
	.section	.note.nv.tkinfo,"",@"SHT_NOTE"
	.sectionflags	@"SHF_NOTE_NV_TKINFO"
	.tkinfo
        /*0018*/ 	.word	0x00000002
        /*0030*/ 	.string	""
        /*0030*/ 	.string	"ptxas"
        /*0030*/ 	.string	"Cuda compilation tools, release 13.0, V13.0.88"
        /*0030*/ 	.string	"Build cuda_13.0.r13.0/compiler.36424714_0"
        /*0030*/ 	.string	"-arch sm_100 -m 64 "



//--------------------- .note.nv.cuinfo           --------------------------
	.section	.note.nv.cuinfo,"",@"SHT_NOTE"
	.sectionflags	@"SHF_NOTE_NV_CUINFO"
        /*0018*/ 	.short	0x0002
        /*001a*/ 	.short	0x0064
        /*001c*/ 	.short	0x0082
	.zero		2


//--------------------- .nv.info                  --------------------------
	.section	.nv.info,"",@"SHT_CUDA_INFO"
	.align	4


	//----- nvinfo : EIATTR_REGCOUNT
	.align		4
        /*0000*/ 	.byte	0x04, 0x2f
        /*0002*/ 	.short	(.L_1 - .L_0)
	.align		4
.L_0:
        /*0004*/ 	.word	index@(_Z10init_arrayPfmf)
        /*0008*/ 	.word	0x0000000c


	//----- nvinfo : EIATTR_FRAME_SIZE
	.align		4
.L_1:
        /*000c*/ 	.byte	0x04, 0x11
        /*000e*/ 	.short	(.L_3 - .L_2)
	.align		4
.L_2:
        /*0010*/ 	.word	index@(_Z10init_arrayPfmf)
        /*0014*/ 	.word	0x00000000


	//----- nvinfo : EIATTR_REGCOUNT
	.align		4
.L_3:
        /*0018*/ 	.byte	0x04, 0x2f
        /*001a*/ 	.short	(.L_5 - .L_4)
	.align		4
.L_4:
        /*001c*/ 	.word	index@(_Z29tn_two_site_direct_bad_kernelPKfS0_S0_Pfiii)
        /*0020*/ 	.word	0x00000020


	//----- nvinfo : EIATTR_FRAME_SIZE
	.align		4
.L_5:
        /*0024*/ 	.byte	0x04, 0x11
        /*0026*/ 	.short	(.L_7 - .L_6)
	.align		4
.L_6:
        /*0028*/ 	.word	index@(_Z29tn_two_site_direct_bad_kernelPKfS0_S0_Pfiii)
        /*002c*/ 	.word	0x00000000


	//----- nvinfo : EIATTR_MIN_STACK_SIZE
	.align		4
.L_7:
        /*0030*/ 	.byte	0x04, 0x12
        /*0032*/ 	.short	(.L_9 - .L_8)
	.align		4
.L_8:
        /*0034*/ 	.word	index@(_Z29tn_two_site_direct_bad_kernelPKfS0_S0_Pfiii)
        /*0038*/ 	.word	0x00000000


	//----- nvinfo : EIATTR_MIN_STACK_SIZE
	.align		4
.L_9:
        /*003c*/ 	.byte	0x04, 0x12
        /*003e*/ 	.short	(.L_11 - .L_10)
	.align		4
.L_10:
        /*0040*/ 	.word	index@(_Z10init_arrayPfmf)
        /*0044*/ 	.word	0x00000000
.L_11:


//--------------------- .nv.compat                --------------------------
	.section	.nv.compat,"",@"SHT_CUDA_COMPAT_INFO"
	.align	4
        /*0000*/ 	.byte	0x02, 0x09, 0x00, 0x00, 0x02, 0x02, 0x01, 0x00, 0x02, 0x05, 0x05, 0x00, 0x03, 0x07, 0x01, 0x01
        /*0010*/ 	.byte	0x02, 0x03, 0x00, 0x00, 0x02, 0x06, 0x01, 0x00, 0x04, 0x0b, 0x08, 0x00, 0x09, 0x00, 0x00, 0x00
        /*0020*/ 	.byte	0x00, 0x00, 0x00, 0x00


//--------------------- .nv.info._Z29tn_two_site_direct_bad_kernelPKfS0_S0_Pfiii --------------------------
	.section	.nv.info._Z29tn_two_site_direct_bad_kernelPKfS0_S0_Pfiii,"",@"SHT_CUDA_INFO"
	.sectionflags	@""
	.align	4


	//----- nvinfo : EIATTR_CUDA_API_VERSION
	.align		4
        /*0000*/ 	.byte	0x04, 0x37
        /*0002*/ 	.short	(.L_13 - .L_12)
.L_12:
        /*0004*/ 	.word	0x00000082


	//----- nvinfo : EIATTR_KPARAM_INFO
	.align		4
.L_13:
        /*0008*/ 	.byte	0x04, 0x17
        /*000a*/ 	.short	(.L_15 - .L_14)
.L_14:
        /*000c*/ 	.word	0x00000000
        /*0010*/ 	.short	0x0006
        /*0012*/ 	.short	0x0028
        /*0014*/ 	.byte	0x00, 0xf0, 0x11, 0x00


	//----- nvinfo : EIATTR_KPARAM_INFO
	.align		4
.L_15:
        /*0018*/ 	.byte	0x04, 0x17
        /*001a*/ 	.short	(.L_17 - .L_16)
.L_16:
        /*001c*/ 	.word	0x00000000
        /*0020*/ 	.short	0x0005
        /*0022*/ 	.short	0x0024
        /*0024*/ 	.byte	0x00, 0xf0, 0x11, 0x00


	//----- nvinfo : EIATTR_KPARAM_INFO
	.align		4
.L_17:
        /*0028*/ 	.byte	0x04, 0x17
        /*002a*/ 	.short	(.L_19 - .L_18)
.L_18:
        /*002c*/ 	.word	0x00000000
        /*0030*/ 	.short	0x0004
        /*0032*/ 	.short	0x0020
        /*0034*/ 	.byte	0x00, 0xf0, 0x11, 0x00


	//----- nvinfo : EIATTR_KPARAM_INFO
	.align		4
.L_19:
        /*0038*/ 	.byte	0x04, 0x17
        /*003a*/ 	.short	(.L_21 - .L_20)
.L_20:
        /*003c*/ 	.word	0x00000000
        /*0040*/ 	.short	0x0003
        /*0042*/ 	.short	0x0018
        /*0044*/ 	.byte	0x00, 0xf5, 0x21, 0x00


	//----- nvinfo : EIATTR_KPARAM_INFO
	.align		4
.L_21:
        /*0048*/ 	.byte	0x04, 0x17
        /*004a*/ 	.short	(.L_23 - .L_22)
.L_22:
        /*004c*/ 	.word	0x00000000
        /*0050*/ 	.short	0x0002
        /*0052*/ 	.short	0x0010
        /*0054*/ 	.byte	0x00, 0xf5, 0x21, 0x00


	//----- nvinfo : EIATTR_KPARAM_INFO
	.align		4
.L_23:
        /*0058*/ 	.byte	0x04, 0x17
        /*005a*/ 	.short	(.L_25 - .L_24)
.L_24:
        /*005c*/ 	.word	0x00000000
        /*0060*/ 	.short	0x0001
        /*0062*/ 	.short	0x0008
        /*0064*/ 	.byte	0x00, 0xf5, 0x21, 0x00


	//----- nvinfo : EIATTR_KPARAM_INFO
	.align		4
.L_25:
        /*0068*/ 	.byte	0x04, 0x17
        /*006a*/ 	.short	(.L_27 - .L_26)
.L_26:
        /*006c*/ 	.word	0x00000000
        /*0070*/ 	.short	0x0000
        /*0072*/ 	.short	0x0000
        /*0074*/ 	.byte	0x00, 0xf5, 0x21, 0x00


	//----- nvinfo : EIATTR_SPARSE_MMA_MASK
	.align		4
.L_27:
        /*0078*/ 	.byte	0x03, 0x50
        /*007a*/ 	.short	0x0000


	//----- nvinfo : EIATTR_MAXREG_COUNT
	.align		4
        /*007c*/ 	.byte	0x03, 0x1b
        /*007e*/ 	.short	0x00ff


	//----- nvinfo : EIATTR_MERCURY_ISA_VERSION
	.align		4
        /*0080*/ 	.byte	0x03, 0x5f
        /*0082*/ 	.short	0x0101


	//----- nvinfo : EIATTR_VRC_CTA_INIT_COUNT
	.align		4
        /*0084*/ 	.byte	0x02, 0x4a
	.zero		1
	.zero		1


	//----- nvinfo : EIATTR_EXIT_INSTR_OFFSETS
	.align		4
        /*0088*/ 	.byte	0x04, 0x1c
        /*008a*/ 	.short	(.L_29 - .L_28)


	//   ....[0]....
.L_28:
        /*008c*/ 	.word	0x00000100


	//   ....[1]....
        /*0090*/ 	.word	0x00000bf0


	//----- nvinfo : EIATTR_CBANK_PARAM_SIZE
	.align		4
.L_29:
        /*0094*/ 	.byte	0x03, 0x19
        /*0096*/ 	.short	0x002c


	//----- nvinfo : EIATTR_PARAM_CBANK
	.align		4
        /*0098*/ 	.byte	0x04, 0x0a
        /*009a*/ 	.short	(.L_31 - .L_30)
	.align		4
.L_30:
        /*009c*/ 	.word	index@(.nv.constant0._Z29tn_two_site_direct_bad_kernelPKfS0_S0_Pfiii)
        /*00a0*/ 	.short	0x0380
        /*00a2*/ 	.short	0x002c


	//----- nvinfo : EIATTR_SW_WAR
	.align		4
.L_31:
        /*00a4*/ 	.byte	0x04, 0x36
        /*00a6*/ 	.short	(.L_33 - .L_32)
.L_32:
        /*00a8*/ 	.word	0x00000008
.L_33:


//--------------------- .nv.info._Z10init_arrayPfmf --------------------------
	.section	.nv.info._Z10init_arrayPfmf,"",@"SHT_CUDA_INFO"
	.sectionflags	@""
	.align	4


	//----- nvinfo : EIATTR_CUDA_API_VERSION
	.align		4
        /*0000*/ 	.byte	0x04, 0x37
        /*0002*/ 	.short	(.L_35 - .L_34)
.L_34:
        /*0004*/ 	.word	0x00000082


	//----- nvinfo : EIATTR_KPARAM_INFO
	.align		4
.L_35:
        /*0008*/ 	.byte	0x04, 0x17
        /*000a*/ 	.short	(.L_37 - .L_36)
.L_36:
        /*000c*/ 	.word	0x00000000
        /*0010*/ 	.short	0x0002
        /*0012*/ 	.short	0x0010
        /*0014*/ 	.byte	0x00, 0xf0, 0x11, 0x00


	//----- nvinfo : EIATTR_KPARAM_INFO
	.align		4
.L_37:
        /*0018*/ 	.byte	0x04, 0x17
        /*001a*/ 	.short	(.L_39 - .L_38)
.L_38:
        /*001c*/ 	.word	0x00000000
        /*0020*/ 	.short	0x0001
        /*0022*/ 	.short	0x0008
        /*0024*/ 	.byte	0x00, 0xf0, 0x21, 0x00


	//----- nvinfo : EIATTR_KPARAM_INFO
	.align		4
.L_39:
        /*0028*/ 	.byte	0x04, 0x17
        /*002a*/ 	.short	(.L_41 - .L_40)
.L_40:
        /*002c*/ 	.word	0x00000000
        /*0030*/ 	.short	0x0000
        /*0032*/ 	.short	0x0000
        /*0034*/ 	.byte	0x00, 0xf5, 0x21, 0x00


	//----- nvinfo : EIATTR_SPARSE_MMA_MASK
	.align		4
.L_41:
        /*0038*/ 	.byte	0x03, 0x50
        /*003a*/ 	.short	0x0000


	//----- nvinfo : EIATTR_MAXREG_COUNT
	.align		4
        /*003c*/ 	.byte	0x03, 0x1b
        /*003e*/ 	.short	0x00ff


	//----- nvinfo : EIATTR_MERCURY_ISA_VERSION
	.align		4
        /*0040*/ 	.byte	0x03, 0x5f
        /*0042*/ 	.short	0x0101


	//----- nvinfo : EIATTR_VRC_CTA_INIT_COUNT
	.align		4
        /*0044*/ 	.byte	0x02, 0x4a
	.zero		1
	.zero		1


	//----- nvinfo : EIATTR_EXIT_INSTR_OFFSETS
	.align		4
        /*0048*/ 	.byte	0x04, 0x1c
        /*004a*/ 	.short	(.L_43 - .L_42)


	//   ....[0]....
.L_42:
        /*004c*/ 	.word	0x00000090


	//   ....[1]....
        /*0050*/ 	.word	0x000001e0


	//----- nvinfo : EIATTR_CBANK_PARAM_SIZE
	.align		4
.L_43:
        /*0054*/ 	.byte	0x03, 0x19
        /*0056*/ 	.short	0x0014


	//----- nvinfo : EIATTR_PARAM_CBANK
	.align		4
        /*0058*/ 	.byte	0x04, 0x0a
        /*005a*/ 	.short	(.L_45 - .L_44)
	.align		4
.L_44:
        /*005c*/ 	.word	index@(.nv.constant0._Z10init_arrayPfmf)
        /*0060*/ 	.short	0x0380
        /*0062*/ 	.short	0x0014


	//----- nvinfo : EIATTR_SW_WAR
	.align		4
.L_45:
        /*0064*/ 	.byte	0x04, 0x36
        /*0066*/ 	.short	(.L_47 - .L_46)
.L_46:
        /*0068*/ 	.word	0x00000008
.L_47:


//--------------------- .nv.callgraph             --------------------------
	.section	.nv.callgraph,"",@"SHT_CUDA_CALLGRAPH"
	.align	4
	.sectionentsize	8
	.align		4
        /*0000*/ 	.word	0x00000000
	.align		4
        /*0004*/ 	.word	0xffffffff
	.align		4
        /*0008*/ 	.word	0x00000000
	.align		4
        /*000c*/ 	.word	0xfffffffe
	.align		4
        /*0010*/ 	.word	0x00000000
	.align		4
        /*0014*/ 	.word	0xfffffffd
	.align		4
        /*0018*/ 	.word	0x00000000
	.align		4
        /*001c*/ 	.word	0xfffffffc


//--------------------- .text._Z29tn_two_site_direct_bad_kernelPKfS0_S0_Pfiii --------------------------
	.section	.text._Z29tn_two_site_direct_bad_kernelPKfS0_S0_Pfiii,"ax",@progbits
	.align	128
        .global         _Z29tn_two_site_direct_bad_kernelPKfS0_S0_Pfiii
        .type           _Z29tn_two_site_direct_bad_kernelPKfS0_S0_Pfiii,@function
        .size           _Z29tn_two_site_direct_bad_kernelPKfS0_S0_Pfiii,(.L_x_9 - _Z29tn_two_site_direct_bad_kernelPKfS0_S0_Pfiii)
        .other          _Z29tn_two_site_direct_bad_kernelPKfS0_S0_Pfiii,@"STO_CUDA_ENTRY STV_DEFAULT"
_Z29tn_two_site_direct_bad_kernelPKfS0_S0_Pfiii:
.text._Z29tn_two_site_direct_bad_kernelPKfS0_S0_Pfiii:
[----:B------:R-:W-:Y:S01]  /*0000*/  LDC R1, c[0x0][0x37c] ;  /* 0x0000df00ff017b82 */ /* 0x000fe20000000800 */
[----:B------:R-:W0:Y:S07]  /*0010*/  S2R R5, SR_TID.Y ;  /* 0x0000000000057919 */ /* 0x000e2e0000002200 */
[----:B------:R-:W1:Y:S01]  /*0020*/  LDC R2, c[0x0][0x360] ;  /* 0x0000d800ff027b82 */ /* 0x000e620000000800 */
[----:B------:R-:W2:Y:S01]  /*0030*/  LDCU UR7, c[0x0][0x3a8] ;  /* 0x00007500ff0777ac */ /* 0x000ea20008000800 */
[----:B------:R-:W1:Y:S06]  /*0040*/  S2R R3, SR_TID.X ;  /* 0x0000000000037919 */ /* 0x000e6c0000002100 */
[----:B------:R-:W0:Y:S08]  /*0050*/  S2UR UR5, SR_CTAID.Y ;  /* 0x00000000000579c3 */ /* 0x000e300000002600 */
[----:B------:R-:W0:Y:S08]  /*0060*/  LDC R0, c[0x0][0x364] ;  /* 0x0000d900ff007b82 */ /* 0x000e300000000800 */
[----:B------:R-:W3:Y:S08]  /*0070*/  LDC.64 R12, c[0x0][0x3a0] ;  /* 0x0000e800ff0c7b82 */ /* 0x000ef00000000a00 */
[----:B------:R-:W1:Y:S08]  /*0080*/  S2UR UR4, SR_CTAID.X ;  /* 0x00000000000479c3 */ /* 0x000e700000002500 */
[----:B------:R-:W4:Y:S01]  /*0090*/  S2UR UR6, SR_CTAID.Z ;  /* 0x00000000000679c3 */ /* 0x000f220000002700 */
[----:B0-----:R-:W-:-:S05]  /*00a0*/  IMAD R0, R0, UR5, R5 ;  /* 0x0000000500007c24 */ /* 0x001fca000f8e0205 */
[----:B---3--:R-:W-:Y:S01]  /*00b0*/  ISETP.GE.AND P0, PT, R0, R13, PT ;  /* 0x0000000d0000720c */ /* 0x008fe20003f06270 */
[----:B-1----:R-:W-:Y:S01]  /*00c0*/  IMAD R2, R2, UR4, R3 ;  /* 0x0000000402027c24 */ /* 0x002fe2000f8e0203 */
[----:B--2---:R-:W-:Y:S02]  /*00d0*/  MOV R3, UR7 ;  /* 0x0000000700037c02 */ /* 0x004fe40008000f00 */
[----:B----4-:R-:W-:-:S04]  /*00e0*/  ISETP.LE.OR P0, PT, R12, UR6, P0 ;  /* 0x000000060c007c0c */ /* 0x010fc80008703670 */
[----:B------:R-:W-:-:S13]  /*00f0*/  ISETP.GE.OR P0, PT, R2, R3, P0 ;  /* 0x000000030200720c */ /* 0x000fda0000706670 */
[----:B------:R-:W-:Y:S05]  /*0100*/  @P0 EXIT ;  /* 0x000000000000094d */ /* 0x000fea0003800000 */
[----:B------:R-:W-:Y:S01]  /*0110*/  ISETP.GE.AND P0, PT, R3, 0x1, PT ;  /* 0x000000010300780c */ /* 0x000fe20003f06270 */
[----:B------:R-:W-:Y:S01]  /*0120*/  IMAD.WIDE.U32 R12, R13, UR6, RZ ;  /* 0x000000060d0c7c25 */ /* 0x000fe2000f8e00ff */
[----:B------:R-:W-:Y:S01]  /*0130*/  SHF.R.S32.HI R5, RZ, 0x1f, R3 ;  /* 0x0000001fff057819 */ /* 0x000fe20000011403 */
[----:B------:R-:W0:Y:S02]  /*0140*/  LDCU.64 UR6, c[0x0][0x358] ;  /* 0x00006b00ff0677ac */ /* 0x000e240008000a00 */
[----:B------:R-:W-:Y:S02]  /*0150*/  HFMA2 R20, -RZ, RZ, 0, 0 ;  /* 0x00000000ff147431 */ /* 0x000fe400000001ff */
[----:B------:R-:W-:-:S04]  /*0160*/  IMAD R4, R13, R3, RZ ;  /* 0x000000030d047224 */ /* 0x000fc800078e02ff */
[C---:B------:R-:W-:Y:S02]  /*0170*/  IMAD R5, R12.reuse, R5, R4 ;  /* 0x000000050c057224 */ /* 0x040fe400078e0204 */
[----:B------:R-:W-:-:S05]  /*0180*/  IMAD.WIDE.U32 R12, R12, R3, RZ ;  /* 0x000000030c0c7225 */ /* 0x000fca00078e00ff */
[----:B------:R-:W-:Y:S01]  /*0190*/  IADD3 R5, PT, PT, R13, R5, RZ ;  /* 0x000000050d057210 */ /* 0x000fe20007ffe0ff */
[----:B------:R-:W-:Y:S06]  /*01a0*/  @!P0 BRA `(.L_x_0) ;  /* 0x00000008006c8947 */ /* 0x000fec0003800000 */
[C---:B------:R-:W-:Y:S01]  /*01b0*/  LOP3.LUT R6, R3.reuse, 0x7ffffff8, RZ, 0xc0, !PT ;  /* 0x7ffffff803067812 */ /* 0x040fe200078ec0ff */
[----:B------:R-:W-:Y:S01]  /*01c0*/  UMOV UR4, URZ ;  /* 0x000000ff00047c82 */ /* 0x000fe20008000000 */
[C---:B------:R-:W-:Y:S02]  /*01d0*/  LOP3.LUT R7, R3.reuse, 0x7, RZ, 0xc0, !PT ;  /* 0x0000000703077812 */ /* 0x040fe400078ec0ff */
[----:B------:R-:W-:Y:S02]  /*01e0*/  LOP3.LUT R8, R3, 0x3, RZ, 0xc0, !PT ;  /* 0x0000000303087812 */ /* 0x000fe400078ec0ff */
[----:B------:R-:W-:Y:S02]  /*01f0*/  MOV R20, RZ ;  /* 0x000000ff00147202 */ /* 0x000fe40000000f00 */
[----:B------:R-:W-:-:S07]  /*0200*/  IADD3 R9, PT, PT, -R6, RZ, RZ ;  /* 0x000000ff06097210 */ /* 0x000fce0007ffe1ff */
.L_x_6:
[----:B------:R-:W1:Y:S08]  /*0210*/  LDC R15, c[0x0][0x3a4] ;  /* 0x0000e900ff0f7b82 */ /* 0x000e700000000800 */
[----:B------:R-:W2:Y:S01]  /*0220*/  LDC.64 R10, c[0x0][0x380] ;  /* 0x0000e000ff0a7b82 */ /* 0x000ea20000000a00 */
[----:B-1----:R-:W-:-:S04]  /*0230*/  IMAD R3, R0, R15, UR4 ;  /* 0x0000000400037e24 */ /* 0x002fc8000f8e020f */
[----:B--2---:R-:W-:-:S03]  /*0240*/  IMAD.WIDE.U32 R10, R3, 0x4, R10 ;  /* 0x00000004030a7825 */ /* 0x004fc600078e000a */
[----:B------:R-:W1:Y:S02]  /*0250*/  LDC R3, c[0x0][0x3a8] ;  /* 0x0000ea00ff037b82 */ /* 0x000e640000000800 */
[----:B0----5:R0:W5:Y:S01]  /*0260*/  LDG.E R18, desc[UR6][R10.64] ;  /* 0x000000060a127981 */ /* 0x021162000c1e1900 */
[C---:B-1----:R-:W-:Y:S02]  /*0270*/  VIADD R4, R3.reuse, 0xffffffff ;  /* 0xffffffff03047836 */ /* 0x042fe40000000000 */
[----:B------:R-:W-:Y:S01]  /*0280*/  IMAD R19, R3, UR4, RZ ;  /* 0x0000000403137c24 */ /* 0x000fe2000f8e02ff */
[----:B------:R-:W-:Y:S02]  /*0290*/  UIADD3 UR4, UPT, UPT, UR4, 0x1, URZ ;  /* 0x0000000104047890 */ /* 0x000fe4000fffe0ff */
[----:B------:R-:W-:Y:S02]  /*02a0*/  ISETP.GE.U32.AND P1, PT, R4, 0x7, PT ;  /* 0x000000070400780c */ /* 0x000fe40003f26070 */
[----:B------:R-:W-:-:S02]  /*02b0*/  MOV R4, RZ ;  /* 0x000000ff00047202 */ /* 0x000fc40000000f00 */
[----:B------:R-:W-:-:S09]  /*02c0*/  ISETP.NE.AND P0, PT, R15, UR4, PT ;  /* 0x000000040f007c0c */ /* 0x000fd2000bf05270 */
[----:B0-----:R-:W-:Y:S05]  /*02d0*/  @!P1 BRA `(.L_x_1) ;  /* 0x0000000000dc9947 */ /* 0x001fea0003800000 */
[----:B------:R-:W-:Y:S01]  /*02e0*/  MOV R21, R19 ;  /* 0x0000001300157202 */ /* 0x000fe20000000f00 */
[----:B------:R-:W-:Y:S01]  /*02f0*/  IMAD.MOV.U32 R24, RZ, RZ, R9 ;  /* 0x000000ffff187224 */ /* 0x000fe200078e0009 */
[----:B------:R-:W-:-:S07]  /*0300*/  MOV R4, R2 ;  /* 0x0000000200047202 */ /* 0x000fce0000000f00 */
.L_x_2:
[----:B------:R-:W0:Y:S01]  /*0310*/  LDC.64 R14, c[0x0][0x388] ;  /* 0x0000e200ff0e7b82 */ /* 0x000e220000000a00 */
[----:B------:R-:W-:-:S04]  /*0320*/  IADD3 R16, P1, PT, R21, R12, RZ ;  /* 0x0000000c15107210 */ /* 0x000fc80007f3e0ff */
[----:B------:R-:W-:-:S03]  /*0330*/  IADD3.X R17, PT, PT, RZ, R5, RZ, P1, !PT ;  /* 0x00000005ff117210 */ /* 0x000fc60000ffe4ff */
[----:B------:R-:W1:Y:S01]  /*0340*/  LDC.64 R10, c[0x0][0x390] ;  /* 0x0000e400ff0a7b82 */ /* 0x000e620000000a00 */
[----:B0-----:R-:W-:-:S04]  /*0350*/  LEA R14, P1, R16, R14, 0x2 ;  /* 0x0000000e100e7211 */ /* 0x001fc800078210ff */
[----:B------:R-:W-:Y:S01]  /*0360*/  LEA.HI.X R15, R16, R15, R17, 0x2, P1 ;  /* 0x0000000f100f7211 */ /* 0x000fe200008f1411 */
[----:B-1----:R-:W-:-:S04]  /*0370*/  IMAD.WIDE R10, R4, 0x4, R10 ;  /* 0x00000004040a7825 */ /* 0x002fc800078e020a */
[----:B------:R-:W2:Y:S04]  /*0380*/  LDG.E R29, desc[UR6][R14.64] ;  /* 0x000000060e1d7981 */ /* 0x000ea8000c1e1900 */
[----:B------:R-:W3:Y:S01]  /*0390*/  LDG.E R27, desc[UR6][R10.64] ;  /* 0x000000060a1b7981 */ /* 0x000ee2000c1e1900 */
[----:B------:R-:W-:-:S03]  /*03a0*/  IMAD.WIDE.U32 R16, R3, 0x4, R10 ;  /* 0x0000000403107825 */ /* 0x000fc600078e000a */
[----:B------:R-:W4:Y:S01]  /*03b0*/  LDG.E R25, desc[UR6][R14.64+0x4] ;  /* 0x000004060e197981 */ /* 0x000f22000c1e1900 */
[----:B------:R-:W-:-:S03]  /*03c0*/  IMAD.WIDE.U32 R22, R3, 0x4, R16 ;  /* 0x0000000403167825 */ /* 0x000fc600078e0010 */
[----:B------:R-:W4:Y:S04]  /*03d0*/  LDG.E R26, desc[UR6][R16.64] ;  /* 0x00000006101a7981 */ /* 0x000f28000c1e1900 */
[----:B------:R-:W4:Y:S04]  /*03e0*/  LDG.E R11, desc[UR6][R14.64+0x8] ;  /* 0x000008060e0b7981 */ /* 0x000f28000c1e1900 */
[----:B------:R-:W4:Y:S01]  /*03f0*/  LDG.E R16, desc[UR6][R22.64] ;  /* 0x0000000616107981 */ /* 0x000f22000c1e1900 */
[----:B--2--5:R-:W-:-:S04]  /*0400*/  FMUL R29, R18, R29 ;  /* 0x0000001d121d7220 */ /* 0x024fc80000400000 */
[----:B---3--:R-:W-:Y:S01]  /*0410*/  FFMA R27, R29, R27, R20 ;  /* 0x0000001b1d1b7223 */ /* 0x008fe20000000014 */
[----:B------:R-:W-:Y:S01]  /*0420*/  IMAD.WIDE.U32 R28, R3, 0x4, R22 ;  /* 0x00000004031c7825 */ /* 0x000fe200078e0016 */
[----:B------:R-:W2:Y:S04]  /*0430*/  LDG.E R20, desc[UR6][R14.64+0xc] ;  /* 0x00000c060e147981 */ /* 0x000ea8000c1e1900 */
[----:B------:R-:W3:Y:S01]  /*0440*/  LDG.E R10, desc[UR6][R28.64] ;  /* 0x000000061c0a7981 */ /* 0x000ee2000c1e1900 */
[----:B----4-:R-:W-:-:S04]  /*0450*/  FMUL R25, R18, R25 ;  /* 0x0000001912197220 */ /* 0x010fc80000400000 */
[----:B------:R-:W-:Y:S01]  /*0460*/  FFMA R25, R25, R26, R27 ;  /* 0x0000001a19197223 */ /* 0x000fe2000000001b */
[----:B------:R-:W-:-:S04]  /*0470*/  IMAD.WIDE.U32 R26, R3, 0x4, R28 ;  /* 0x00000004031a7825 */ /* 0x000fc800078e001c */
[----:B------:R-:W-:-:S04]  /*0480*/  FMUL R11, R18, R11 ;  /* 0x0000000b120b7220 */ /* 0x000fc80000400000 */
[----:B------:R-:W-:Y:S01]  /*0490*/  FFMA R11, R11, R16, R25 ;  /* 0x000000100b0b7223 */ /* 0x000fe20000000019 */
[----:B------:R-:W-:Y:S01]  /*04a0*/  IMAD.WIDE.U32 R16, R3, 0x4, R26 ;  /* 0x0000000403107825 */ /* 0x000fe200078e001a */
[----:B------:R-:W4:Y:S04]  /*04b0*/  LDG.E R25, desc[UR6][R14.64+0x10] ;  /* 0x000010060e197981 */ /* 0x000f28000c1e1900 */
[----:B------:R-:W4:Y:S01]  /*04c0*/  LDG.E R28, desc[UR6][R16.64] ;  /* 0x00000006101c7981 */ /* 0x000f22000c1e1900 */
[----:B--2---:R-:W-:-:S03]  /*04d0*/  FMUL R22, R18, R20 ;  /* 0x0000001412167220 */ /* 0x004fc60000400000 */
[----:B------:R-:W2:Y:S01]  /*04e0*/  LDG.E R20, desc[UR6][R26.64] ;  /* 0x000000061a147981 */ /* 0x000ea2000c1e1900 */
[----:B---3--:R-:W-:Y:S01]  /*04f0*/  FFMA R29, R22, R10, R11 ;  /* 0x0000000a161d7223 */ /* 0x008fe2000000000b */
[C---:B------:R-:W-:Y:S02]  /*0500*/  IMAD.WIDE.U32 R10, R3.reuse, 0x4, R16 ;  /* 0x00000004030a7825 */ /* 0x040fe400078e0010 */
[----:B------:R-:W3:Y:S04]  /*0510*/  LDG.E R17, desc[UR6][R14.64+0x18] ;  /* 0x000018060e117981 */ /* 0x000ee8000c1e1900 */
[----:B------:R-:W3:Y:S01]  /*0520*/  LDG.E R27, desc[UR6][R14.64+0x14] ;  /* 0x000014060e1b7981 */ /* 0x000ee2000c1e1900 */
[----:B------:R-:W-:-:S03]  /*0530*/  IMAD.WIDE.U32 R22, R3, 0x4, R10 ;  /* 0x0000000403167825 */ /* 0x000fc600078e000a */
[----:B------:R-:W3:Y:S04]  /*0540*/  LDG.E R16, desc[UR6][R14.64+0x1c] ;  /* 0x00001c060e107981 */ /* 0x000ee8000c1e1900 */
[----:B------:R-:W3:Y:S04]  /*0550*/  LDG.E R26, desc[UR6][R10.64] ;  /* 0x000000060a1a7981 */ /* 0x000ee8000c1e1900 */
[----:B------:R-:W3:Y:S01]  /*0560*/  LDG.E R22, desc[UR6][R22.64] ;  /* 0x0000000616167981 */ /* 0x000ee2000c1e1900 */
[----:B------:R-:W-:Y:S01]  /*0570*/  IADD3 R24, PT, PT, R24, 0x8, RZ ;  /* 0x0000000818187810 */ /* 0x000fe20007ffe0ff */
[----:B----4-:R-:W-:-:S03]  /*0580*/  FMUL R25, R18, R25 ;  /* 0x0000001912197220 */ /* 0x010fc60000400000 */
[----:B------:R-:W-:Y:S02]  /*0590*/  ISETP.NE.AND P1, PT, R24, RZ, PT ;  /* 0x000000ff1800720c */ /* 0x000fe40003f25270 */
[----:B------:R-:W-:Y:S02]  /*05a0*/  IADD3 R21, PT, PT, R21, 0x8, RZ ;  /* 0x0000000815157810 */ /* 0x000fe40007ffe0ff */
[----:B------:R-:W-:Y:S01]  /*05b0*/  LEA R4, R3, R4, 0x3 ;  /* 0x0000000403047211 */ /* 0x000fe200078e18ff */
[----:B--2---:R-:W-:Y:S01]  /*05c0*/  FFMA R25, R25, R20, R29 ;  /* 0x0000001419197223 */ /* 0x004fe2000000001d */
[----:B---3--:R-:W-:-:S04]  /*05d0*/  FMUL R20, R18, R27 ;  /* 0x0000001b12147220 */ /* 0x008fc80000400000 */
[----:B------:R-:W-:Y:S01]  /*05e0*/  FFMA R25, R20, R28, R25 ;  /* 0x0000001c14197223 */ /* 0x000fe20000000019 */
[C---:B------:R-:W-:Y:S01]  /*05f0*/  FMUL R20, R18.reuse, R17 ;  /* 0x0000001112147220 */ /* 0x040fe20000400000 */
[----:B------:R-:W-:-:S03]  /*0600*/  FMUL R16, R18, R16 ;  /* 0x0000001012107220 */ /* 0x000fc60000400000 */
[----:B------:R-:W-:-:S04]  /*0610*/  FFMA R25, R20, R26, R25 ;  /* 0x0000001a14197223 */ /* 0x000fc80000000019 */
[----:B------:R-:W-:Y:S01]  /*0620*/  FFMA R20, R16, R22, R25 ;  /* 0x0000001610147223 */ /* 0x000fe20000000019 */
[----:B------:R-:W-:Y:S06]  /*0630*/  @P1 BRA `(.L_x_2) ;  /* 0xfffffffc00341947 */ /* 0x000fec000383ffff */
[----:B------:R-:W-:-:S07]  /*0640*/  IMAD.MOV.U32 R4, RZ, RZ, R6 ;  /* 0x000000ffff047224 */ /* 0x000fce00078e0006 */
.L_x_1:
[----:B------:R-:W-:-:S13]  /*0650*/  ISETP.NE.AND P1, PT, R7, RZ, PT ;  /* 0x000000ff0700720c */ /* 0x000fda0003f25270 */
[----:B------:R-:W-:Y:S05]  /*0660*/  @!P1 BRA `(.L_x_3) ;  /* 0x0000000400389947 */ /* 0x000fea0003800000 */
[----:B------:R-:W-:Y:S02]  /*0670*/  IADD3 R10, PT, PT, R7, -0x1, RZ ;  /* 0xffffffff070a7810 */ /* 0x000fe40007ffe0ff */
[----:B------:R-:W-:Y:S02]  /*0680*/  ISETP.NE.AND P1, PT, R8, RZ, PT ;  /* 0x000000ff0800720c */ /* 0x000fe40003f25270 */
[----:B------:R-:W-:-:S13]  /*0690*/  ISETP.GE.U32.AND P2, PT, R10, 0x3, PT ;  /* 0x000000030a00780c */ /* 0x000fda0003f46070 */
[----:B------:R-:W-:Y:S05]  /*06a0*/  @!P2 BRA `(.L_x_4) ;  /* 0x000000000084a947 */ /* 0x000fea0003800000 */
[----:B------:R-:W0:Y:S01]  /*06b0*/  LDC.64 R10, c[0x0][0x388] ;  /* 0x0000e200ff0a7b82 */ /* 0x000e220000000a00 */
[-C--:B------:R-:W-:Y:S01]  /*06c0*/  IADD3 R17, PT, PT, R19, R4.reuse, RZ ;  /* 0x0000000413117210 */ /* 0x080fe20007ffe0ff */
[----:B------:R-:W-:Y:S01]  /*06d0*/  IMAD R21, R4, R3, R2 ;  /* 0x0000000304157224 */ /* 0x000fe200078e0202 */
[----:B------:R-:W-:Y:S02]  /*06e0*/  IADD3 R22, P3, P4, R12, R4, R19 ;  /* 0x000000040c167210 */ /* 0x000fe40007c7e013 */
[----:B------:R-:W-:Y:S02]  /*06f0*/  IADD3 R17, P2, PT, R17, R12, RZ ;  /* 0x0000000c11117210 */ /* 0x000fe40007f5e0ff */
[----:B------:R-:W-:Y:S01]  /*0700*/  IADD3.X R23, PT, PT, R5, RZ, RZ, P3, P4 ;  /* 0x000000ff05177210 */ /* 0x000fe20001fe84ff */
[----:B------:R-:W1:Y:S01]  /*0710*/  LDC.64 R14, c[0x0][0x390] ;  /* 0x0000e400ff0e7b82 */ /* 0x000e620000000a00 */
[----:B------:R-:W-:Y:S02]  /*0720*/  IADD3.X R24, PT, PT, RZ, R5, RZ, P2, !PT ;  /* 0x00000005ff187210 */ /* 0x000fe400017fe4ff */
[----:B0-----:R-:W-:-:S04]  /*0730*/  LEA R16, P2, R17, R10, 0x2 ;  /* 0x0000000a11107211 */ /* 0x001fc800078410ff */
[----:B------:R-:W-:Y:S02]  /*0740*/  LEA.HI.X R17, R17, R11, R24, 0x2, P2 ;  /* 0x0000000b11117211 */ /* 0x000fe400010f1418 */
[----:B------:R-:W-:Y:S01]  /*0750*/  LEA R10, P2, R22, R10, 0x2 ;  /* 0x0000000a160a7211 */ /* 0x000fe200078410ff */
[----:B-1----:R-:W-:-:S03]  /*0760*/  IMAD.WIDE R14, R21, 0x4, R14 ;  /* 0x00000004150e7825 */ /* 0x002fc600078e020e */
[----:B------:R-:W-:Y:S01]  /*0770*/  LEA.HI.X R11, R22, R11, R23, 0x2, P2 ;  /* 0x0000000b160b7211 */ /* 0x000fe200010f1417 */
[----:B------:R-:W2:Y:S01]  /*0780*/  LDG.E R17, desc[UR6][R16.64] ;  /* 0x0000000610117981 */ /* 0x000ea2000c1e1900 */
[----:B------:R-:W-:-:S03]  /*0790*/  IMAD.WIDE.U32 R22, R3, 0x4, R14 ;  /* 0x0000000403167825 */ /* 0x000fc600078e000e */
[----:B------:R-:W3:Y:S04]  /*07a0*/  LDG.E R21, desc[UR6][R10.64+0x4] ;  /* 0x000004060a157981 */ /* 0x000ee8000c1e1900 */
[----:B------:R3:W4:Y:S01]  /*07b0*/  LDG.E R15, desc[UR6][R14.64] ;  /* 0x000000060e0f7981 */ /* 0x000722000c1e1900 */
[----:B------:R-:W-:-:S03]  /*07c0*/  IMAD.WIDE.U32 R24, R3, 0x4, R22 ;  /* 0x0000000403187825 */ /* 0x000fc600078e0016 */
[----:B------:R-:W4:Y:S04]  /*07d0*/  LDG.E R22, desc[UR6][R22.64] ;  /* 0x0000000616167981 */ /* 0x000f28000c1e1900 */
[----:B------:R-:W4:Y:S01]  /*07e0*/  LDG.E R29, desc[UR6][R10.64+0x8] ;  /* 0x000008060a1d7981 */ /* 0x000f22000c1e1900 */
[----:B------:R-:W-:-:S03]  /*07f0*/  IMAD.WIDE.U32 R26, R3, 0x4, R24 ;  /* 0x00000004031a7825 */ /* 0x000fc600078e0018 */
[----:B------:R-:W4:Y:S04]  /*0800*/  LDG.E R28, desc[UR6][R10.64+0xc] ;  /* 0x00000c060a1c7981 */ /* 0x000f28000c1e1900 */
[----:B------:R-:W4:Y:S04]  /*0810*/  LDG.E R24, desc[UR6][R24.64] ;  /* 0x0000000618187981 */ /* 0x000f28000c1e1900 */
[----:B------:R-:W4:Y:S01]  /*0820*/  LDG.E R26, desc[UR6][R26.64] ;  /* 0x000000061a1a7981 */ /* 0x000f22000c1e1900 */
[----:B------:R-:W-:Y:S01]  /*0830*/  IADD3 R4, PT, PT, R4, 0x4, RZ ;  /* 0x0000000404047810 */ /* 0x000fe20007ffe0ff */
[C---:B--2--5:R-:W-:Y:S01]  /*0840*/  FMUL R17, R18.reuse, R17 ;  /* 0x0000001112117220 */ /* 0x064fe20000400000 */
[----:B---3--:R-:W-:-:S03]  /*0850*/  FMUL R14, R18, R21 ;  /* 0x00000015120e7220 */ /* 0x008fc60000400000 */
[----:B----4-:R-:W-:-:S04]  /*0860*/  FFMA R17, R17, R15, R20 ;  /* 0x0000000f11117223 */ /* 0x010fc80000000014 */
[----:B------:R-:W-:Y:S01]  /*0870*/  FFMA R17, R14, R22, R17 ;  /* 0x000000160e117223 */ /* 0x000fe20000000011 */
[C---:B------:R-:W-:Y:S01]  /*0880*/  FMUL R14, R18.reuse, R29 ;  /* 0x0000001d120e7220 */ /* 0x040fe20000400000 */
[----:B------:R-:W-:-:S03]  /*0890*/  FMUL R15, R18, R28 ;  /* 0x0000001c120f7220 */ /* 0x000fc60000400000 */
[----:B------:R-:W-:-:S04]  /*08a0*/  FFMA R14, R14, R24, R17 ;  /* 0x000000180e0e7223 */ /* 0x000fc80000000011 */
[----:B------:R-:W-:-:S07]  /*08b0*/  FFMA R20, R15, R26, R14 ;  /* 0x0000001a0f147223 */ /* 0x000fce000000000e */
.L_x_4:
[----:B------:R-:W-:Y:S05]  /*08c0*/  @!P1 BRA `(.L_x_3) ;  /* 0x0000000000a09947 */ /* 0x000fea0003800000 */
[----:B------:R-:W-:Y:S02]  /*08d0*/  ISETP.NE.AND P2, PT, R8, 0x1, PT ;  /* 0x000000010800780c */ /* 0x000fe40003f45270 */
[----:B------:R-:W-:-:S11]  /*08e0*/  LOP3.LUT P1, RZ, R3, 0x1, RZ, 0xc0, !PT ;  /* 0x0000000103ff7812 */ /* 0x000fd6000782c0ff */
[----:B------:R-:W-:Y:S05]  /*08f0*/  @!P2 BRA `(.L_x_5) ;  /* 0x00000000005ca947 */ /* 0x000fea0003800000 */
[----:B------:R-:W0:Y:S01]  /*0900*/  LDC.64 R10, c[0x0][0x388] ;  /* 0x0000e200ff0a7b82 */ /* 0x000e220000000a00 */
[----:B------:R-:W-:Y:S01]  /*0910*/  IMAD.IADD R15, R19, 0x1, R4 ;  /* 0x00000001130f7824 */ /* 0x000fe200078e0204 */
[----:B------:R-:W-:Y:S01]  /*0920*/  IADD3 R23, P2, P3, R12, R4, R19 ;  /* 0x000000040c177210 */ /* 0x000fe20007b5e013 */
[----:B------:R-:W-:-:S03]  /*0930*/  IMAD R21, R4, R3, R2 ;  /* 0x0000000304157224 */ /* 0x000fc600078e0202 */
[----:B------:R-:W-:Y:S02]  /*0940*/  IADD3 R15, P4, PT, R15, R12, RZ ;  /* 0x0000000c0f0f7210 */ /* 0x000fe40007f9e0ff */
[----:B------:R-:W1:Y:S01]  /*0950*/  LDC.64 R16, c[0x0][0x390] ;  /* 0x0000e400ff107b82 */ /* 0x000e620000000a00 */
[----:B------:R-:W-:Y:S02]  /*0960*/  IADD3.X R24, PT, PT, R5, RZ, RZ, P2, P3 ;  /* 0x000000ff05187210 */ /* 0x000fe400017e64ff */
[----:B------:R-:W-:Y:S02]  /*0970*/  IADD3.X R22, PT, PT, RZ, R5, RZ, P4, !PT ;  /* 0x00000005ff167210 */ /* 0x000fe400027fe4ff */
[-C--:B0-----:R-:W-:Y:S02]  /*0980*/  LEA R14, P4, R15, R10.reuse, 0x2 ;  /* 0x0000000a0f0e7211 */ /* 0x081fe400078810ff */
[----:B------:R-:W-:Y:S02]  /*0990*/  LEA R10, P2, R23, R10, 0x2 ;  /* 0x0000000a170a7211 */ /* 0x000fe400078410ff */
[----:B------:R-:W-:-:S02]  /*09a0*/  LEA.HI.X R15, R15, R11, R22, 0x2, P4 ;  /* 0x0000000b0f0f7211 */ /* 0x000fc400020f1416 */
[----:B------:R-:W-:Y:S01]  /*09b0*/  LEA.HI.X R11, R23, R11, R24, 0x2, P2 ;  /* 0x0000000b170b7211 */ /* 0x000fe200010f1418 */
[----:B-1----:R-:W-:-:S03]  /*09c0*/  IMAD.WIDE R16, R21, 0x4, R16 ;  /* 0x0000000415107825 */ /* 0x002fc600078e0210 */
[----:B------:R-:W2:Y:S01]  /*09d0*/  LDG.E R15, desc[UR6][R14.64] ;  /* 0x000000060e0f7981 */ /* 0x000ea2000c1e1900 */
[----:B------:R-:W-:-:S03]  /*09e0*/  IMAD.WIDE.U32 R22, R3, 0x4, R16 ;  /* 0x0000000403167825 */ /* 0x000fc600078e0010 */
[----:B------:R-:W3:Y:S04]  /*09f0*/  LDG.E R11, desc[UR6][R10.64+0x4] ;  /* 0x000004060a0b7981 */ /* 0x000ee8000c1e1900 */
[----:B------:R-:W4:Y:S04]  /*0a00*/  LDG.E R16, desc[UR6][R16.64] ;  /* 0x0000000610107981 */ /* 0x000f28000c1e1900 */
[----:B------:R-:W4:Y:S01]  /*0a10*/  LDG.E R22, desc[UR6][R22.64] ;  /* 0x0000000616167981 */ /* 0x000f22000c1e1900 */
[----:B------:R-:W-:Y:S01]  /*0a20*/  IADD3 R4, PT, PT, R4, 0x2, RZ ;  /* 0x0000000204047810 */ /* 0x000fe20007ffe0ff */
[C---:B--2--5:R-:W-:Y:S01]  /*0a30*/  FMUL R21, R18.reuse, R15 ;  /* 0x0000000f12157220 */ /* 0x064fe20000400000 */
[----:B---3--:R-:W-:-:S03]  /*0a40*/  FMUL R25, R18, R11 ;  /* 0x0000000b12197220 */ /* 0x008fc60000400000 */
[----:B----4-:R-:W-:-:S04]  /*0a50*/  FFMA R20, R21, R16, R20 ;  /* 0x0000001015147223 */ /* 0x010fc80000000014 */
[----:B------:R-:W-:-:S07]  /*0a60*/  FFMA R20, R25, R22, R20 ;  /* 0x0000001619147223 */ /* 0x000fce0000000014 */
.L_x_5:
[----:B------:R-:W-:Y:S05]  /*0a70*/  @!P1 BRA `(.L_x_3) ;  /* 0x0000000000349947 */ /* 0x000fea0003800000 */
[----:B------:R-:W0:Y:S01]  /*0a80*/  LDC.64 R10, c[0x0][0x388] ;  /* 0x0000e200ff0a7b82 */ /* 0x000e220000000a00 */
[----:B------:R-:W-:Y:S01]  /*0a90*/  IADD3 R19, PT, PT, R19, R4, RZ ;  /* 0x0000000413137210 */ /* 0x000fe20007ffe0ff */
[----:B------:R-:W-:-:S03]  /*0aa0*/  IMAD R17, R4, R3, R2 ;  /* 0x0000000304117224 */ /* 0x000fc600078e0202 */
[----:B------:R-:W-:-:S03]  /*0ab0*/  IADD3 R19, P1, PT, R19, R12, RZ ;  /* 0x0000000c13137210 */ /* 0x000fc60007f3e0ff */
[----:B------:R-:W1:Y:S01]  /*0ac0*/  LDC.64 R14, c[0x0][0x390] ;  /* 0x0000e400ff0e7b82 */ /* 0x000e620000000a00 */
[----:B------:R-:W-:Y:S02]  /*0ad0*/  IADD3.X R16, PT, PT, RZ, R5, RZ, P1, !PT ;  /* 0x00000005ff107210 */ /* 0x000fe40000ffe4ff */
[----:B0-----:R-:W-:-:S04]  /*0ae0*/  LEA R10, P1, R19, R10, 0x2 ;  /* 0x0000000a130a7211 */ /* 0x001fc800078210ff */
[----:B------:R-:W-:Y:S01]  /*0af0*/  LEA.HI.X R11, R19, R11, R16, 0x2, P1 ;  /* 0x0000000b130b7211 */ /* 0x000fe200008f1410 */
[----:B-1----:R-:W-:-:S05]  /*0b00*/  IMAD.WIDE R14, R17, 0x4, R14 ;  /* 0x00000004110e7825 */ /* 0x002fca00078e020e */
[----:B------:R-:W2:Y:S04]  /*0b10*/  LDG.E R11, desc[UR6][R10.64] ;  /* 0x000000060a0b7981 */ /* 0x000ea8000c1e1900 */
[----:B------:R-:W3:Y:S01]  /*0b20*/  LDG.E R14, desc[UR6][R14.64] ;  /* 0x000000060e0e7981 */ /* 0x000ee2000c1e1900 */
[----:B--2--5:R-:W-:-:S04]  /*0b30*/  FMUL R17, R18, R11 ;  /* 0x0000000b12117220 */ /* 0x024fc80000400000 */
[----:B---3--:R-:W-:-:S07]  /*0b40*/  FFMA R20, R17, R14, R20 ;  /* 0x0000000e11147223 */ /* 0x008fce0000000014 */
.L_x_3:
[----:B------:R-:W-:Y:S05]  /*0b50*/  @P0 BRA `(.L_x_6) ;  /* 0xfffffff400ac0947 */ /* 0x000fea000383ffff */
.L_x_0:
[----:B------:R-:W1:Y:S01]  /*0b60*/  LDCU.64 UR4, c[0x0][0x398] ;  /* 0x00007300ff0477ac */ /* 0x000e620008000a00 */
[----:B------:R-:W-:Y:S01]  /*0b70*/  IMAD R3, R0, R3, RZ ;  /* 0x0000000300037224 */ /* 0x000fe200078e02ff */
[----:B------:R-:W-:-:S04]  /*0b80*/  SHF.R.S32.HI R4, RZ, 0x1f, R2 ;  /* 0x0000001fff047819 */ /* 0x000fc80000011402 */
[----:B------:R-:W-:Y:S02]  /*0b90*/  IADD3 R12, P0, P1, R12, R3, R2 ;  /* 0x000000030c0c7210 */ /* 0x000fe4000791e002 */
[----:B------:R-:W-:-:S04]  /*0ba0*/  SHF.R.S32.HI R0, RZ, 0x1f, R3 ;  /* 0x0000001fff007819 */ /* 0x000fc80000011403 */
[----:B------:R-:W-:Y:S02]  /*0bb0*/  IADD3.X R5, PT, PT, R5, R0, R4, P0, P1 ;  /* 0x0000000005057210 */ /* 0x000fe400007e2404 */
[----:B-1----:R-:W-:-:S04]  /*0bc0*/  LEA R2, P0, R12, UR4, 0x2 ;  /* 0x000000040c027c11 */ /* 0x002fc8000f8010ff */
[----:B------:R-:W-:-:S05]  /*0bd0*/  LEA.HI.X R3, R12, UR5, R5, 0x2, P0 ;  /* 0x000000050c037c11 */ /* 0x000fca00080f1405 */
[----:B0-----:R-:W-:Y:S01]  /*0be0*/  STG.E desc[UR6][R2.64], R20 ;  /* 0x0000001402007986 */ /* 0x001fe2000c101906 */
[----:B------:R-:W-:Y:S05]  /*0bf0*/  EXIT ;  /* 0x000000000000794d */ /* 0x000fea0003800000 */
.L_x_7:
[----:B------:R-:W-:-:S00]  /*0c00*/  BRA `(.L_x_7) ;  /* 0xfffffffc00fc7947 */ /* 0x000fc0000383ffff */
[----:B------:R-:W-:-:S00]  /*0c10*/  NOP ;  /* 0x0000000000007918 */ /* 0x000fc00000000000 */
        /* <DEDUP_REMOVED lines=14> */
.L_x_9:


//--------------------- .text._Z10init_arrayPfmf  --------------------------
	.section	.text._Z10init_arrayPfmf,"ax",@progbits
	.align	128
        .global         _Z10init_arrayPfmf
        .type           _Z10init_arrayPfmf,@function
        .size           _Z10init_arrayPfmf,(.L_x_10 - _Z10init_arrayPfmf)
        .other          _Z10init_arrayPfmf,@"STO_CUDA_ENTRY STV_DEFAULT"
_Z10init_arrayPfmf:
.text._Z10init_arrayPfmf:
[----:B------:R-:W-:Y:S01]  /*0000*/  LDC R1, c[0x0][0x37c] ;  /* 0x0000df00ff017b82 */ /* 0x000fe20000000800 */
[----:B------:R-:W0:Y:S07]  /*0010*/  S2R R2, SR_TID.X ;  /* 0x0000000000027919 */ /* 0x000e2e0000002100 */
[----:B------:R-:W0:Y:S01]  /*0020*/  S2UR UR4, SR_CTAID.X ;  /* 0x00000000000479c3 */ /* 0x000e220000002500 */
[----:B------:R-:W1:Y:S01]  /*0030*/  LDCU.64 UR6, c[0x0][0x388] ;  /* 0x00007100ff0677ac */ /* 0x000e620008000a00 */
[----:B------:R-:W-:-:S06]  /*0040*/  HFMA2 R3, -RZ, RZ, 0, 0 ;  /* 0x00000000ff037431 */ /* 0x000fcc00000001ff */
[----:B------:R-:W0:Y:S02]  /*0050*/  LDC R5, c[0x0][0x360] ;  /* 0x0000d800ff057b82 */ /* 0x000e240000000800 */
[----:B0-----:R-:W-:-:S03]  /*0060*/  IMAD.WIDE.U32 R2, R5, UR4, R2 ;  /* 0x0000000405027c25 */ /* 0x001fc6000f8e0002 */
[----:B-1----:R-:W-:-:S04]  /*0070*/  ISETP.GE.U32.AND P0, PT, R2, UR6, PT ;  /* 0x0000000602007c0c */ /* 0x002fc8000bf06070 */
[----:B------:R-:W-:-:S13]  /*0080*/  ISETP.GE.U32.AND.EX P0, PT, R3, UR7, PT, P0 ;  /* 0x0000000703007c0c */ /* 0x000fda000bf06100 */
[----:B------:R-:W-:Y:S05]  /*0090*/  @P0 EXIT ;  /* 0x000000000000094d */ /* 0x000fea0003800000 */
[----:B------:R-:W-:Y:S01]  /*00a0*/  IMAD.WIDE.U32 R4, R3, -0xff00ff, RZ ;  /* 0xff00ff0103047825 */ /* 0x000fe200078e00ff */
[----:B------:R-:W0:Y:S01]  /*00b0*/  LDCU.64 UR6, c[0x0][0x380] ;  /* 0x00007000ff0677ac */ /* 0x000e220008000a00 */
[----:B------:R-:W1:Y:S02]  /*00c0*/  LDCU.64 UR4, c[0x0][0x358] ;  /* 0x00006b00ff0477ac */ /* 0x000e640008000a00 */
[----:B------:R-:W-:-:S04]  /*00d0*/  IMAD.WIDE.U32 R6, P0, R2, -0xff0100, R4 ;  /* 0xff00ff0002067825 */ /* 0x000fc80007800004 */
[----:B------:R-:W-:Y:S01]  /*00e0*/  IMAD.WIDE.U32 R4, R2, -0xff00ff, RZ ;  /* 0xff00ff0102047825 */ /* 0x000fe200078e00ff */
[----:B------:R-:W-:Y:S02]  /*00f0*/  IADD3.X R9, PT, PT, RZ, RZ, RZ, P0, !PT ;  /* 0x000000ffff097210 */ /* 0x000fe400007fe4ff */
[----:B------:R-:W-:Y:S02]  /*0100*/  MOV R8, R7 ;  /* 0x0000000700087202 */ /* 0x000fe40000000f00 */
[----:B------:R-:W-:-:S05]  /*0110*/  IADD3 RZ, P0, PT, R5, R6, RZ ;  /* 0x0000000605ff7210 */ /* 0x000fca0007f1e0ff */
[----:B------:R-:W-:Y:S01]  /*0120*/  IMAD.WIDE.U32.X R4, R3, -0xff0100, R8, P0 ;  /* 0xff00ff0003047825 */ /* 0x000fe200000e0408 */
[----:B0-----:R-:W-:Y:S01]  /*0130*/  LEA R6, P0, R2, UR6, 0x2 ;  /* 0x0000000602067c11 */ /* 0x001fe2000f8010ff */
[----:B------:R-:W0:Y:S03]  /*0140*/  LDC R9, c[0x0][0x390] ;  /* 0x0000e400ff097b82 */ /* 0x000e260000000800 */
[--C-:B------:R-:W-:Y:S02]  /*0150*/  SHF.R.U32.HI R0, RZ, 0x8, R5.reuse ;  /* 0x00000008ff007819 */ /* 0x100fe40000011605 */
[----:B------:R-:W-:-:S03]  /*0160*/  SHF.R.U64 R7, R4, 0x8, R5 ;  /* 0x0000000804077819 */ /* 0x000fc60000001205 */
[----:B------:R-:W-:Y:S02]  /*0170*/  IMAD R0, R0, -0x101, RZ ;  /* 0xfffffeff00007824 */ /* 0x000fe400078e02ff */
[----:B------:R-:W-:-:S05]  /*0180*/  IMAD.WIDE.U32 R4, R7, -0x101, R2 ;  /* 0xfffffeff07047825 */ /* 0x000fca00078e0002 */
[----:B------:R-:W-:Y:S02]  /*0190*/  IADD3 R5, PT, PT, R5, -R7, R0 ;  /* 0x8000000705057210 */ /* 0x000fe40007ffe000 */
[----:B------:R-:W-:Y:S02]  /*01a0*/  LEA.HI.X R7, R2, UR7, R3, 0x2, P0 ;  /* 0x0000000702077c11 */ /* 0x000fe400080f1403 */
[----:B------:R-:W0:Y:S02]  /*01b0*/  I2F.U64 R4, R4 ;  /* 0x0000000400047312 */ /* 0x000e240000301000 */
[----:B0-----:R-:W-:-:S05]  /*01c0*/  FFMA R3, R4, 9.9999997473787516356e-05, R9 ;  /* 0x38d1b71704037823 */ /* 0x001fca0000000009 */
[----:B-1----:R-:W-:Y:S01]  /*01d0*/  STG.E desc[UR4][R6.64], R3 ;  /* 0x0000000306007986 */ /* 0x002fe2000c101904 */
[----:B------:R-:W-:Y:S05]  /*01e0*/  EXIT ;  /* 0x000000000000794d */ /* 0x000fea0003800000 */
.L_x_8:
        /* <DEDUP_REMOVED lines=9> */
.L_x_10:


//--------------------- .nv.shared.reserved.0     --------------------------
	.section	.nv.shared.reserved.0,"aw",@nobits
	.weak		__nv_reservedSMEM_offset_0_alias
	.size		__nv_reservedSMEM_offset_0_alias, 0, 64
	.other		__nv_reservedSMEM_offset_0_alias,@"STO_CUDA_RESERVED_SHARED STV_DEFAULT"
__nv_reservedSMEM_offset_0_alias:
	.zero		0
	.zero		64


//--------------------- .nv.constant0._Z29tn_two_site_direct_bad_kernelPKfS0_S0_Pfiii --------------------------
	.section	.nv.constant0._Z29tn_two_site_direct_bad_kernelPKfS0_S0_Pfiii,"a",@progbits
	.sectionflags	@""
	.align	4
.nv.constant0._Z29tn_two_site_direct_bad_kernelPKfS0_S0_Pfiii:
	.zero		940


//--------------------- .nv.constant0._Z10init_arrayPfmf --------------------------
	.section	.nv.constant0._Z10init_arrayPfmf,"a",@progbits
	.sectionflags	@""
	.align	4
.nv.constant0._Z10init_arrayPfmf:
	.zero		916


//--------------------- SYMBOLS --------------------------

	.type		.nv.reservedSmem.offset0,@object
	.size		.nv.reservedSmem.offset0,0x4
